//
// Generated by NVIDIA NVVM Compiler
//
// Compiler Build ID: CL-36424714
// Cuda compilation tools, release 13.0, V13.0.88
// Based on NVVM 20.0.0
//

.version 9.0
.target sm_100
.address_size 64

	// .globl	_Z11rgb2grayGPUPhS_jj

.visible .entry _Z11rgb2grayGPUPhS_jj(
	.param .u64 .ptr .align 1 _Z11rgb2grayGPUPhS_jj_param_0,
	.param .u64 .ptr .align 1 _Z11rgb2grayGPUPhS_jj_param_1,
	.param .u32 _Z11rgb2grayGPUPhS_jj_param_2,
	.param .u32 _Z11rgb2grayGPUPhS_jj_param_3
)
{
	.reg .pred 	%p<4>;
	.reg .b16 	%rs<4>;
	.reg .b32 	%r<18>;
	.reg .b64 	%rd<13>;
	.reg .b64 	%fd<7>;

	ld.param.u64 	%rd1, [_Z11rgb2grayGPUPhS_jj_param_0];
	ld.param.u64 	%rd2, [_Z11rgb2grayGPUPhS_jj_param_1];
	ld.param.u32 	%r3, [_Z11rgb2grayGPUPhS_jj_param_2];
	ld.param.u32 	%r4, [_Z11rgb2grayGPUPhS_jj_param_3];
	mov.u32 	%r6, %ctaid.x;
	mov.u32 	%r7, %ntid.x;
	mov.u32 	%r8, %tid.x;
	mad.lo.s32 	%r1, %r6, %r7, %r8;
	mov.u32 	%r9, %ctaid.y;
	mov.u32 	%r10, %ntid.y;
	mov.u32 	%r11, %tid.y;
	mad.lo.s32 	%r12, %r9, %r10, %r11;
	setp.ge.u32 	%p1, %r1, %r3;
	setp.ge.u32 	%p2, %r12, %r4;
	or.pred  	%p3, %p1, %p2;
	@%p3 bra 	$L__BB0_2;
	cvta.to.global.u64 	%rd3, %rd1;
	cvta.to.global.u64 	%rd4, %rd2;
	mad.lo.s32 	%r13, %r3, %r12, %r1;
	mul.lo.s32 	%r14, %r13, 3;
	cvt.u64.u32 	%rd5, %r14;
	add.s64 	%rd6, %rd3, %rd5;
	ld.global.u8 	%rs1, [%rd6];
	add.s32 	%r15, %r14, 1;
	cvt.u64.u32 	%rd7, %r15;
	add.s64 	%rd8, %rd3, %rd7;
	ld.global.u8 	%rs2, [%rd8];
	add.s32 	%r16, %r14, 2;
	cvt.u64.u32 	%rd9, %r16;
	add.s64 	%rd10, %rd3, %rd9;
	ld.global.u8 	%rs3, [%rd10];
	cvt.rn.f64.u16 	%fd1, %rs1;
	cvt.rn.f64.u16 	%fd2, %rs2;
	mul.f64 	%fd3, %fd2, 0d3FE2C8B439581062;
	fma.rn.f64 	%fd4, %fd1, 0d3FD322D0E5604189, %fd3;
	cvt.rn.f64.u16 	%fd5, %rs3;
	fma.rn.f64 	%fd6, %fd5, 0d3FBD2F1A9FBE76C9, %fd4;
	cvt.rzi.u32.f64 	%r17, %fd6;
	cvt.u64.u32 	%rd11, %r13;
	add.s64 	%rd12, %rd4, %rd11;
	st.global.u8 	[%rd12], %r17;
$L__BB0_2:
	ret;

}


// ===== COMPILED SASS (sm_100) =====

	.target	sm_100

	.elftype	@"ET_EXEC"


//--------------------- .note.nv.tkinfo           --------------------------
	.section	.note.nv.tkinfo,"",@"SHT_NOTE"
	.sectionflags	@"SHF_NOTE_NV_TKINFO"
	.tkinfo
        /*0018*/ 	.word	0x00000002
        /*0030*/ 	.string	""
        /*0030*/ 	.string	"ptxas"
        /*0030*/ 	.string	"Cuda compilation tools, release 13.0, V13.0.88"
        /*0030*/ 	.string	"Build cuda_13.0.r13.0/compiler.36424714_0"
        /*0030*/ 	.string	"-arch sm_100 -m 64 "



//--------------------- .note.nv.cuinfo           --------------------------
	.section	.note.nv.cuinfo,"",@"SHT_NOTE"
	.sectionflags	@"SHF_NOTE_NV_CUINFO"
        /*0018*/ 	.short	0x0002
        /*001a*/ 	.short	0x0064
        /*001c*/ 	.short	0x0082
	.zero		2


//--------------------- .nv.info                  --------------------------
	.section	.nv.info,"",@"SHT_CUDA_INFO"
	.align	4


	//----- nvinfo : EIATTR_REGCOUNT
	.align		4
        /*0000*/ 	.byte	0x04, 0x2f
        /*0002*/ 	.short	(.L_1 - .L_0)
	.align		4
.L_0:
        /*0004*/ 	.word	index@(_Z11rgb2grayGPUPhS_jj)
        /*0008*/ 	.word	0x0000000f


	//----- nvinfo : EIATTR_FRAME_SIZE
	.align		4
.L_1:
        /*000c*/ 	.byte	0x04, 0x11
        /*000e*/ 	.short	(.L_3 - .L_2)
	.align		4
.L_2:
        /*0010*/ 	.word	index@(_Z11rgb2grayGPUPhS_jj)
        /*0014*/ 	.word	0x00000000


	//----- nvinfo : EIATTR_MIN_STACK_SIZE
	.align		4
.L_3:
        /*0018*/ 	.byte	0x04, 0x12
        /*001a*/ 	.short	(.L_5 - .L_4)
	.align		4
.L_4:
        /*001c*/ 	.word	index@(_Z11rgb2grayGPUPhS_jj)
        /*0020*/ 	.word	0x00000000
.L_5:


//--------------------- .nv.compat                --------------------------
	.section	.nv.compat,"",@"SHT_CUDA_COMPAT_INFO"
	.align	4
        /*0000*/ 	.byte	0x02, 0x09, 0x00, 0x00, 0x02, 0x02, 0x01, 0x00, 0x02, 0x05, 0x05, 0x00, 0x03, 0x07, 0x01, 0x01
        /*0010*/ 	.byte	0x02, 0x03, 0x00, 0x00, 0x02, 0x06, 0x01, 0x00, 0x04, 0x0b, 0x08, 0x00, 0x01, 0x00, 0x00, 0x00
        /*0020*/ 	.byte	0x00, 0x00, 0x00, 0x00


//--------------------- .nv.info._Z11rgb2grayGPUPhS_jj --------------------------
	.section	.nv.info._Z11rgb2grayGPUPhS_jj,"",@"SHT_CUDA_INFO"
	.sectionflags	@""
	.align	4


	//----- nvinfo : EIATTR_CUDA_API_VERSION
	.align		4
        /*0000*/ 	.byte	0x04, 0x37
        /*0002*/ 	.short	(.L_7 - .L_6)
.L_6:
        /*0004*/ 	.word	0x00000082


	//----- nvinfo : EIATTR_KPARAM_INFO
	.align		4
.L_7:
        /*0008*/ 	.byte	0x04, 0x17
        /*000a*/ 	.short	(.L_9 - .L_8)
.L_8:
        /*000c*/ 	.word	0x00000000
        /*0010*/ 	.short	0x0003
        /*0012*/ 	.short	0x0014
        /*0014*/ 	.byte	0x00, 0xf0, 0x11, 0x00


	//----- nvinfo : EIATTR_KPARAM_INFO
	.align		4
.L_9:
        /*0018*/ 	.byte	0x04, 0x17
        /*001a*/ 	.short	(.L_11 - .L_10)
.L_10:
        /*001c*/ 	.word	0x00000000
        /*0020*/ 	.short	0x0002
        /*0022*/ 	.short	0x0010
        /*0024*/ 	.byte	0x00, 0xf0, 0x11, 0x00


	//----- nvinfo : EIATTR_KPARAM_INFO
	.align		4
.L_11:
        /*0028*/ 	.byte	0x04, 0x17
        /*002a*/ 	.short	(.L_13 - .L_12)
.L_12:
        /*002c*/ 	.word	0x00000000
        /*0030*/ 	.short	0x0001
        /*0032*/ 	.short	0x0008
        /*0034*/ 	.byte	0x00, 0xf5, 0x21, 0x00


	//----- nvinfo : EIATTR_KPARAM_INFO
	.align		4
.L_13:
        /*0038*/ 	.byte	0x04, 0x17
        /*003a*/ 	.short	(.L_15 - .L_14)
.L_14:
        /*003c*/ 	.word	0x00000000
        /*0040*/ 	.short	0x0000
        /*0042*/ 	.short	0x0000
        /*0044*/ 	.byte	0x00, 0xf5, 0x21, 0x00


	//----- nvinfo : EIATTR_SPARSE_MMA_MASK
	.align		4
.L_15:
        /*0048*/ 	.byte	0x03, 0x50
        /*004a*/ 	.short	0x0000


	//----- nvinfo : EIATTR_MAXREG_COUNT
	.align		4
        /*004c*/ 	.byte	0x03, 0x1b
        /*004e*/ 	.short	0x00ff


	//----- nvinfo : EIATTR_MERCURY_ISA_VERSION
	.align		4
        /*0050*/ 	.byte	0x03, 0x5f
        /*0052*/ 	.short	0x0101


	//----- nvinfo : EIATTR_VRC_CTA_INIT_COUNT
	.align		4
        /*0054*/ 	.byte	0x02, 0x4a
	.zero		1
	.zero		1


	//----- nvinfo : EIATTR_EXIT_INSTR_OFFSETS
	.align		4
        /*0058*/ 	.byte	0x04, 0x1c
        /*005a*/ 	.short	(.L_17 - .L_16)


	//   ....[0]....
.L_16:
        /*005c*/ 	.word	0x000000c0


	//   ....[1]....
        /*0060*/ 	.word	0x000002c0


	//----- nvinfo : EIATTR_CBANK_PARAM_SIZE
	.align		4
.L_17:
        /*0064*/ 	.byte	0x03, 0x19
        /*0066*/ 	.short	0x0018


	//----- nvinfo : EIATTR_PARAM_CBANK
	.align		4
        /*0068*/ 	.byte	0x04, 0x0a
        /*006a*/ 	.short	(.L_19 - .L_18)
	.align		4
.L_18:
        /*006c*/ 	.word	index@(.nv.constant0._Z11rgb2grayGPUPhS_jj)
        /*0070*/ 	.short	0x0380
        /*0072*/ 	.short	0x0018


	//----- nvinfo : EIATTR_SW_WAR
	.align		4
.L_19:
        /*0074*/ 	.byte	0x04, 0x36
        /*0076*/ 	.short	(.L_21 - .L_20)
.L_20:
        /*0078*/ 	.word	0x00000008
.L_21:


//--------------------- .nv.callgraph             --------------------------
	.section	.nv.callgraph,"",@"SHT_CUDA_CALLGRAPH"
	.align	4
	.sectionentsize	8
	.align		4
        /*0000*/ 	.word	0x00000000
	.align		4
        /*0004*/ 	.word	0xffffffff
	.align		4
        /*0008*/ 	.word	0x00000000
	.align		4
        /*000c*/ 	.word	0xfffffffe
	.align		4
        /*0010*/ 	.word	0x00000000
	.align		4
        /*0014*/ 	.word	0xfffffffd
	.align		4
        /*0018*/ 	.word	0x00000000
	.align		4
        /*001c*/ 	.word	0xfffffffc


//--------------------- .text._Z11rgb2grayGPUPhS_jj --------------------------
	.section	.text._Z11rgb2grayGPUPhS_jj,"ax",@progbits
	.align	128
        .global         _Z11rgb2grayGPUPhS_jj
        .type           _Z11rgb2grayGPUPhS_jj,@function
        .size           _Z11rgb2grayGPUPhS_jj,(.L_x_1 - _Z11rgb2grayGPUPhS_jj)
        .other          _Z11rgb2grayGPUPhS_jj,@"STO_CUDA_ENTRY STV_DEFAULT"
_Z11rgb2grayGPUPhS_jj:
.text._Z11rgb2grayGPUPhS_jj:
[----:B------:R-:W-:Y:S01]  /*0000*/  LDC R1, c[0x0][0x37c] ;  /* 0x0000df00ff017b82 */ /* 0x000fe20000000800 */
[----:B------:R-:W0:Y:S07]  /*0010*/  S2R R2, SR_TID.Y ;  /* 0x0000000000027919 */ /* 0x000e2e0000002200 */
[----:B------:R-:W1:Y:S01]  /*0020*/  LDC R0, c[0x0][0x360] ;  /* 0x0000d800ff007b82 */ /* 0x000e620000000800 */
[----:B------:R-:W2:Y:S01]  /*0030*/  LDCU.64 UR6, c[0x0][0x390] ;  /* 0x00007200ff0677ac */ /* 0x000ea20008000a00 */
[----:B------:R-:W1:Y:S06]  /*0040*/  S2R R5, SR_TID.X ;  /* 0x0000000000057919 */ /* 0x000e6c0000002100 */
[----:B------:R-:W0:Y:S08]  /*0050*/  S2UR UR5, SR_CTAID.Y ;  /* 0x00000000000579c3 */ /* 0x000e300000002600 */
[----:B------:R-:W0:Y:S08]  /*0060*/  LDC R3, c[0x0][0x364] ;  /* 0x0000d900ff037b82 */ /* 0x000e300000000800 */
[----:B------:R-:W1:Y:S01]  /*0070*/  S2UR UR4, SR_CTAID.X ;  /* 0x00000000000479c3 */ /* 0x000e620000002500 */
[----:B0-----:R-:W-:-:S05]  /*0080*/  IMAD R3, R3, UR5, R2 ;  /* 0x0000000503037c24 */ /* 0x001fca000f8e0202 */
[----:B--2---:R-:W-:Y:S01]  /*0090*/  ISETP.GE.U32.AND P0, PT, R3, UR7, PT ;  /* 0x0000000703007c0c */ /* 0x004fe2000bf06070 */
[----:B-1----:R-:W-:-:S05]  /*00a0*/  IMAD R0, R0, UR4, R5 ;  /* 0x0000000400007c24 */ /* 0x002fca000f8e0205 */
[----:B------:R-:W-:-:S13]  /*00b0*/  ISETP.GE.U32.OR P0, PT, R0, UR6, P0 ;  /* 0x0000000600007c0c */ /* 0x000fda0008706470 */
[----:B------:R-:W-:Y:S05]  /*00c0*/  @P0 EXIT ;  /* 0x000000000000094d */ /* 0x000fea0003800000 */
[----:B------:R-:W0:Y:S01]  /*00d0*/  LDCU.128 UR8, c[0x0][0x380] ;  /* 0x00007000ff0877ac */ /* 0x000e220008000c00 */
[----:B------:R-:W-:Y:S01]  /*00e0*/  IMAD R0, R3, UR6, R0 ;  /* 0x0000000603007c24 */ /* 0x000fe2000f8e0200 */
[----:B------:R-:W1:Y:S03]  /*00f0*/  LDCU.64 UR4, c[0x0][0x358] ;  /* 0x00006b00ff0477ac */ /* 0x000e660008000a00 */
[----:B------:R-:W-:-:S04]  /*0100*/  IMAD R2, R0, 0x3, RZ ;  /* 0x0000000300027824 */ /* 0x000fc800078e02ff */
[----:B------:R-:W-:-:S05]  /*0110*/  VIADD R6, R2, 0x1 ;  /* 0x0000000102067836 */ /* 0x000fca0000000000 */
[----:B0-----:R-:W-:-:S05]  /*0120*/  IADD3 R6, P0, PT, R6, UR8, RZ ;  /* 0x0000000806067c10 */ /* 0x001fca000ff1e0ff */
[----:B------:R-:W-:Y:S01]  /*0130*/  IMAD.X R7, RZ, RZ, UR9, P0 ;  /* 0x00000009ff077e24 */ /* 0x000fe200080e06ff */
[----:B------:R-:W-:-:S04]  /*0140*/  IADD3 R8, P0, PT, R2, UR8, RZ ;  /* 0x0000000802087c10 */ /* 0x000fc8000ff1e0ff */
[----:B-1----:R-:W2:Y:S01]  /*0150*/  LDG.E.U8 R12, desc[UR4][R6.64] ;  /* 0x00000004060c7981 */ /* 0x002ea2000c1e1100 */
[----:B------:R-:W-:Y:S01]  /*0160*/  IADD3 R2, PT, PT, R2, 0x2, RZ ;  /* 0x0000000202027810 */ /* 0x000fe20007ffe0ff */
[----:B------:R-:W-:-:S03]  /*0170*/  IMAD.X R9, RZ, RZ, UR9, P0 ;  /* 0x00000009ff097e24 */ /* 0x000fc600080e06ff */
[----:B------:R-:W-:Y:S02]  /*0180*/  IADD3 R10, P0, PT, R2, UR8, RZ ;  /* 0x00000008020a7c10 */ /* 0x000fe4000ff1e0ff */
[----:B------:R-:W3:Y:S02]  /*0190*/  LDG.E.U8 R8, desc[UR4][R8.64] ;  /* 0x0000000408087981 */ /* 0x000ee4000c1e1100 */
[----:B------:R-:W-:-:S05]  /*01a0*/  IADD3.X R11, PT, PT, RZ, UR9, RZ, P0, !PT ;  /* 0x00000009ff0b7c10 */ /* 0x000fca00087fe4ff */
[----:B------:R-:W4:Y:S01]  /*01b0*/  LDG.E.U8 R10, desc[UR4][R10.64] ;  /* 0x000000040a0a7981 */ /* 0x000f22000c1e1100 */
[----:B------:R-:W-:Y:S01]  /*01c0*/  UMOV UR8, 0x39581062 ;  /* 0x3958106200087882 */ /* 0x000fe20000000000 */
[----:B------:R-:W-:Y:S01]  /*01d0*/  UMOV UR9, 0x3fe2c8b4 ;  /* 0x3fe2c8b400097882 */ /* 0x000fe20000000000 */
[----:B--2---:R-:W0:Y:S08]  /*01e0*/  I2F.F64.U16 R4, R12 ;  /* 0x0000000c00047312 */ /* 0x004e300000101800 */
[----:B---3--:R-:W1:Y:S01]  /*01f0*/  I2F.F64.U16 R2, R8 ;  /* 0x0000000800027312 */ /* 0x008e620000101800 */
[----:B0-----:R-:W-:-:S07]  /*0200*/  DMUL R4, R4, UR8 ;  /* 0x0000000804047c28 */ /* 0x001fce0008000000 */
[----:B----4-:R-:W0:Y:S01]  /*0210*/  I2F.F64.U16 R6, R10 ;  /* 0x0000000a00067312 */ /* 0x010e220000101800 */
[----:B------:R-:W-:Y:S01]  /*0220*/  UMOV UR8, 0xe5604189 ;  /* 0xe560418900087882 */ /* 0x000fe20000000000 */
[----:B------:R-:W-:Y:S02]  /*0230*/  UMOV UR9, 0x3fd322d0 ;  /* 0x3fd322d000097882 */ /* 0x000fe40000000000 */
[----:B-1----:R-:W-:Y:S01]  /*0240*/  DFMA R2, R2, UR8, R4 ;  /* 0x0000000802027c2b */ /* 0x002fe20008000004 */
[----:B------:R-:W-:Y:S01]  /*0250*/  UMOV UR8, 0x9fbe76c9 ;  /* 0x9fbe76c900087882 */ /* 0x000fe20000000000 */
[----:B------:R-:W-:Y:S01]  /*0260*/  UMOV UR9, 0x3fbd2f1a ;  /* 0x3fbd2f1a00097882 */ /* 0x000fe20000000000 */
[----:B------:R-:W-:-:S05]  /*0270*/  IADD3 R4, P0, PT, R0, UR10, RZ ;  /* 0x0000000a00047c10 */ /* 0x000fca000ff1e0ff */
[----:B0-----:R-:W-:Y:S01]  /*0280*/  DFMA R2, R6, UR8, R2 ;  /* 0x0000000806027c2b */ /* 0x001fe20008000002 */
[----:B------:R-:W-:-:S09]  /*0290*/  IMAD.X R5, RZ, RZ, UR11, P0 ;  /* 0x0000000bff057e24 */ /* 0x000fd200080e06ff */
[----:B------:R-:W0:Y:S02]  /*02a0*/  F2I.U32.F64.TRUNC R3, R2 ;  /* 0x0000000200037311 */ /* 0x000e24000030d000 */
[----:B0-----:R-:W-:Y:S01]  /*02b0*/  STG.E.U8 desc[UR4][R4.64], R3 ;  /* 0x0000000304007986 */ /* 0x001fe2000c101104 */
[----:B------:R-:W-:Y:S05]  /*02c0*/  EXIT ;  /* 0x000000000000794d */ /* 0x000fea0003800000 */
.L_x_0:
[----:B------:R-:W-:-:S00]  /*02d0*/  BRA `(.L_x_0) ;  /* 0xfffffffc00fc7947 */ /* 0x000fc0000383ffff */
[----:B------:R-:W-:-:S00]  /*02e0*/  NOP ;  /* 0x0000000000007918 */ /* 0x000fc00000000000 */
        /* <DEDUP_REMOVED lines=9> */
.L_x_1:


//--------------------- .nv.shared.reserved.0     --------------------------
	.section	.nv.shared.reserved.0,"aw",@nobits
	.weak		__nv_reservedSMEM_offset_0_alias
	.size		__nv_reservedSMEM_offset_0_alias, 0, 64
	.other		__nv_reservedSMEM_offset_0_alias,@"STO_CUDA_RESERVED_SHARED STV_DEFAULT"
__nv_reservedSMEM_offset_0_alias:
	.zero		0
	.zero		64


//--------------------- .nv.constant0._Z11rgb2grayGPUPhS_jj --------------------------
	.section	.nv.constant0._Z11rgb2grayGPUPhS_jj,"a",@progbits
	.sectionflags	@""
	.align	4
.nv.constant0._Z11rgb2grayGPUPhS_jj:
	.zero		920


//--------------------- SYMBOLS --------------------------

	.type		.nv.reservedSmem.offset0,@object
	.size		.nv.reservedSmem.offset0,0x4
